//
// Generated by NVIDIA NVVM Compiler
//
// Compiler Build ID: CL-36424714
// Cuda compilation tools, release 13.0, V13.0.88
// Based on NVVM 20.0.0
//

.version 9.0
.target sm_100
.address_size 64

	// .globl	_Z19inclusiveScanKernelPfS_i
// _ZZ19inclusiveScanKernelPfS_iE4temp has been demoted

.visible .entry _Z19inclusiveScanKernelPfS_i(
	.param .u64 .ptr .align 1 _Z19inclusiveScanKernelPfS_i_param_0,
	.param .u64 .ptr .align 1 _Z19inclusiveScanKernelPfS_i_param_1,
	.param .u32 _Z19inclusiveScanKernelPfS_i_param_2
)
{
	.reg .pred 	%p<10>;
	.reg .b32 	%r<47>;
	.reg .b32 	%f<9>;
	.reg .b64 	%rd<9>;
	// demoted variable
	.shared .align 4 .b8 _ZZ19inclusiveScanKernelPfS_iE4temp[4096];
	ld.param.u64 	%rd1, [_Z19inclusiveScanKernelPfS_i_param_0];
	ld.param.u64 	%rd2, [_Z19inclusiveScanKernelPfS_i_param_1];
	ld.param.u32 	%r16, [_Z19inclusiveScanKernelPfS_i_param_2];
	mov.u32 	%r1, %tid.x;
	mov.u32 	%r17, %ctaid.x;
	mov.u32 	%r2, %ntid.x;
	mad.lo.s32 	%r3, %r17, %r2, %r1;
	setp.ge.s32 	%p1, %r3, %r16;
	shl.b32 	%r18, %r1, 2;
	mov.u32 	%r19, _ZZ19inclusiveScanKernelPfS_iE4temp;
	add.s32 	%r4, %r19, %r18;
	@%p1 bra 	$L__BB0_2;
	cvta.to.global.u64 	%rd3, %rd1;
	mul.wide.s32 	%rd4, %r3, 4;
	add.s64 	%rd5, %rd3, %rd4;
	ld.global.f32 	%f1, [%rd5];
	st.shared.f32 	[%r4], %f1;
	bra.uni 	$L__BB0_3;
$L__BB0_2:
	mov.b32 	%r20, 0;
	st.shared.u32 	[%r4], %r20;
$L__BB0_3:
	bar.sync 	0;
	setp.lt.u32 	%p2, %r2, 2;
	mov.b32 	%r44, 1;
	@%p2 bra 	$L__BB0_8;
	shl.b32 	%r23, %r1, 1;
	or.b32  	%r5, %r23, 1;
	mov.b32 	%r44, 1;
	mov.u32 	%r42, %r2;
$L__BB0_5:
	shr.u32 	%r8, %r42, 1;
	setp.ge.u32 	%p3, %r1, %r8;
	@%p3 bra 	$L__BB0_7;
	mul.lo.s32 	%r24, %r44, %r5;
	shl.b32 	%r25, %r24, 2;
	add.s32 	%r27, %r19, %r25;
	ld.shared.f32 	%f2, [%r27+-4];
	shl.b32 	%r28, %r44, 2;
	add.s32 	%r29, %r27, %r28;
	ld.shared.f32 	%f3, [%r29+-4];
	add.f32 	%f4, %f2, %f3;
	st.shared.f32 	[%r29+-4], %f4;
$L__BB0_7:
	shl.b32 	%r44, %r44, 1;
	bar.sync 	0;
	setp.gt.u32 	%p4, %r42, 3;
	mov.u32 	%r42, %r8;
	@%p4 bra 	$L__BB0_5;
$L__BB0_8:
	setp.ne.s32 	%p5, %r1, 0;
	@%p5 bra 	$L__BB0_10;
	shl.b32 	%r30, %r2, 2;
	add.s32 	%r32, %r19, %r30;
	mov.b32 	%r33, 0;
	st.shared.u32 	[%r32+-4], %r33;
$L__BB0_10:
	bar.sync 	0;
	setp.lt.u32 	%p6, %r2, 2;
	@%p6 bra 	$L__BB0_15;
	shl.b32 	%r35, %r1, 1;
	or.b32  	%r11, %r35, 1;
	mov.b32 	%r45, 1;
$L__BB0_12:
	shr.u32 	%r44, %r44, 1;
	setp.ge.u32 	%p7, %r1, %r45;
	@%p7 bra 	$L__BB0_14;
	mul.lo.s32 	%r36, %r44, %r11;
	shl.b32 	%r37, %r36, 2;
	add.s32 	%r39, %r19, %r37;
	ld.shared.f32 	%f5, [%r39+-4];
	shl.b32 	%r40, %r44, 2;
	add.s32 	%r41, %r39, %r40;
	ld.shared.f32 	%f6, [%r41+-4];
	st.shared.f32 	[%r39+-4], %f6;
	add.f32 	%f7, %f5, %f6;
	st.shared.f32 	[%r41+-4], %f7;
$L__BB0_14:
	bar.sync 	0;
	shl.b32 	%r45, %r45, 1;
	setp.lt.u32 	%p8, %r45, %r2;
	@%p8 bra 	$L__BB0_12;
$L__BB0_15:
	setp.ge.s32 	%p9, %r3, %r16;
	@%p9 bra 	$L__BB0_17;
	ld.shared.f32 	%f8, [%r4];
	cvta.to.global.u64 	%rd6, %rd2;
	mul.wide.s32 	%rd7, %r3, 4;
	add.s64 	%rd8, %rd6, %rd7;
	st.global.f32 	[%rd8], %f8;
$L__BB0_17:
	ret;

}


// ===== COMPILED SASS (sm_100) =====

	.target	sm_100

	.elftype	@"ET_EXEC"


//--------------------- .note.nv.tkinfo           --------------------------
	.section	.note.nv.tkinfo,"",@"SHT_NOTE"
	.sectionflags	@"SHF_NOTE_NV_TKINFO"
	.tkinfo
        /*0018*/ 	.word	0x00000002
        /*0030*/ 	.string	""
        /*0030*/ 	.string	"ptxas"
        /*0030*/ 	.string	"Cuda compilation tools, release 13.0, V13.0.88"
        /*0030*/ 	.string	"Build cuda_13.0.r13.0/compiler.36424714_0"
        /*0030*/ 	.string	"-arch sm_100 -m 64 "



//--------------------- .note.nv.cuinfo           --------------------------
	.section	.note.nv.cuinfo,"",@"SHT_NOTE"
	.sectionflags	@"SHF_NOTE_NV_CUINFO"
        /*0018*/ 	.short	0x0002
        /*001a*/ 	.short	0x0064
        /*001c*/ 	.short	0x0082
	.zero		2


//--------------------- .nv.info                  --------------------------
	.section	.nv.info,"",@"SHT_CUDA_INFO"
	.align	4


	//----- nvinfo : EIATTR_REGCOUNT
	.align		4
        /*0000*/ 	.byte	0x04, 0x2f
        /*0002*/ 	.short	(.L_1 - .L_0)
	.align		4
.L_0:
        /*0004*/ 	.word	index@(_Z19inclusiveScanKernelPfS_i)
        /*0008*/ 	.word	0x00000010


	//----- nvinfo : EIATTR_FRAME_SIZE
	.align		4
.L_1:
        /*000c*/ 	.byte	0x04, 0x11
        /*000e*/ 	.short	(.L_3 - .L_2)
	.align		4
.L_2:
        /*0010*/ 	.word	index@(_Z19inclusiveScanKernelPfS_i)
        /*0014*/ 	.word	0x00000000


	//----- nvinfo : EIATTR_MIN_STACK_SIZE
	.align		4
.L_3:
        /*0018*/ 	.byte	0x04, 0x12
        /*001a*/ 	.short	(.L_5 - .L_4)
	.align		4
.L_4:
        /*001c*/ 	.word	index@(_Z19inclusiveScanKernelPfS_i)
        /*0020*/ 	.word	0x00000000
.L_5:


//--------------------- .nv.compat                --------------------------
	.section	.nv.compat,"",@"SHT_CUDA_COMPAT_INFO"
	.align	4
        /*0000*/ 	.byte	0x02, 0x09, 0x00, 0x00, 0x02, 0x02, 0x01, 0x00, 0x02, 0x05, 0x05, 0x00, 0x03, 0x07, 0x01, 0x01
        /*0010*/ 	.byte	0x02, 0x03, 0x00, 0x00, 0x02, 0x06, 0x01, 0x00, 0x04, 0x0b, 0x08, 0x00, 0x09, 0x00, 0x00, 0x00
        /*0020*/ 	.byte	0x00, 0x00, 0x00, 0x00


//--------------------- .nv.info._Z19inclusiveScanKernelPfS_i --------------------------
	.section	.nv.info._Z19inclusiveScanKernelPfS_i,"",@"SHT_CUDA_INFO"
	.sectionflags	@""
	.align	4


	//----- nvinfo : EIATTR_CUDA_API_VERSION
	.align		4
        /*0000*/ 	.byte	0x04, 0x37
        /*0002*/ 	.short	(.L_7 - .L_6)
.L_6:
        /*0004*/ 	.word	0x00000082


	//----- nvinfo : EIATTR_KPARAM_INFO
	.align		4
.L_7:
        /*0008*/ 	.byte	0x04, 0x17
        /*000a*/ 	.short	(.L_9 - .L_8)
.L_8:
        /*000c*/ 	.word	0x00000000
        /*0010*/ 	.short	0x0002
        /*0012*/ 	.short	0x0010
        /*0014*/ 	.byte	0x00, 0xf0, 0x11, 0x00


	//----- nvinfo : EIATTR_KPARAM_INFO
	.align		4
.L_9:
        /*0018*/ 	.byte	0x04, 0x17
        /*001a*/ 	.short	(.L_11 - .L_10)
.L_10:
        /*001c*/ 	.word	0x00000000
        /*0020*/ 	.short	0x0001
        /*0022*/ 	.short	0x0008
        /*0024*/ 	.byte	0x00, 0xf5, 0x21, 0x00


	//----- nvinfo : EIATTR_KPARAM_INFO
	.align		4
.L_11:
        /*0028*/ 	.byte	0x04, 0x17
        /*002a*/ 	.short	(.L_13 - .L_12)
.L_12:
        /*002c*/ 	.word	0x00000000
        /*0030*/ 	.short	0x0000
        /*0032*/ 	.short	0x0000
        /*0034*/ 	.byte	0x00, 0xf5, 0x21, 0x00


	//----- nvinfo : EIATTR_SPARSE_MMA_MASK
	.align		4
.L_13:
        /*0038*/ 	.byte	0x03, 0x50
        /*003a*/ 	.short	0x0000


	//----- nvinfo : EIATTR_MAXREG_COUNT
	.align		4
        /*003c*/ 	.byte	0x03, 0x1b
        /*003e*/ 	.short	0x00ff


	//----- nvinfo : EIATTR_NUM_BARRIERS
	.align		4
        /*0040*/ 	.byte	0x02, 0x4c
        /*0042*/ 	.byte	0x01
	.zero		1


	//----- nvinfo : EIATTR_MERCURY_ISA_VERSION
	.align		4
        /*0044*/ 	.byte	0x03, 0x5f
        /*0046*/ 	.short	0x0101


	//----- nvinfo : EIATTR_VRC_CTA_INIT_COUNT
	.align		4
        /*0048*/ 	.byte	0x02, 0x4a
	.zero		1
	.zero		1


	//----- nvinfo : EIATTR_EXIT_INSTR_OFFSETS
	.align		4
        /*004c*/ 	.byte	0x04, 0x1c
        /*004e*/ 	.short	(.L_15 - .L_14)


	//   ....[0]....
.L_14:
        /*0050*/ 	.word	0x000003e0


	//   ....[1]....
        /*0054*/ 	.word	0x00000430


	//----- nvinfo : EIATTR_CBANK_PARAM_SIZE
	.align		4
.L_15:
        /*0058*/ 	.byte	0x03, 0x19
        /*005a*/ 	.short	0x0014


	//----- nvinfo : EIATTR_PARAM_CBANK
	.align		4
        /*005c*/ 	.byte	0x04, 0x0a
        /*005e*/ 	.short	(.L_17 - .L_16)
	.align		4
.L_16:
        /*0060*/ 	.word	index@(.nv.constant0._Z19inclusiveScanKernelPfS_i)
        /*0064*/ 	.short	0x0380
        /*0066*/ 	.short	0x0014


	//----- nvinfo : EIATTR_SW_WAR
	.align		4
.L_17:
        /*0068*/ 	.byte	0x04, 0x36
        /*006a*/ 	.short	(.L_19 - .L_18)
.L_18:
        /*006c*/ 	.word	0x00000008
.L_19:


//--------------------- .nv.callgraph             --------------------------
	.section	.nv.callgraph,"",@"SHT_CUDA_CALLGRAPH"
	.align	4
	.sectionentsize	8
	.align		4
        /*0000*/ 	.word	0x00000000
	.align		4
        /*0004*/ 	.word	0xffffffff
	.align		4
        /*0008*/ 	.word	0x00000000
	.align		4
        /*000c*/ 	.word	0xfffffffe
	.align		4
        /*0010*/ 	.word	0x00000000
	.align		4
        /*0014*/ 	.word	0xfffffffd
	.align		4
        /*0018*/ 	.word	0x00000000
	.align		4
        /*001c*/ 	.word	0xfffffffc


//--------------------- .text._Z19inclusiveScanKernelPfS_i --------------------------
	.section	.text._Z19inclusiveScanKernelPfS_i,"ax",@progbits
	.align	128
        .global         _Z19inclusiveScanKernelPfS_i
        .type           _Z19inclusiveScanKernelPfS_i,@function
        .size           _Z19inclusiveScanKernelPfS_i,(.L_x_5 - _Z19inclusiveScanKernelPfS_i)
        .other          _Z19inclusiveScanKernelPfS_i,@"STO_CUDA_ENTRY STV_DEFAULT"
_Z19inclusiveScanKernelPfS_i:
.text._Z19inclusiveScanKernelPfS_i:
[----:B------:R-:W-:Y:S01]  /*0000*/  LDC R1, c[0x0][0x37c] ;  /* 0x0000df00ff017b82 */ /* 0x000fe20000000800 */
[----:B------:R-:W0:Y:S07]  /*0010*/  S2R R10, SR_TID.X ;  /* 0x00000000000a7919 */ /* 0x000e2e0000002100 */
[----:B------:R-:W0:Y:S01]  /*0020*/  S2UR UR4, SR_CTAID.X ;  /* 0x00000000000479c3 */ /* 0x000e220000002500 */
[----:B------:R-:W1:Y:S01]  /*0030*/  LDCU UR5, c[0x0][0x390] ;  /* 0x00007200ff0577ac */ /* 0x000e620008000800 */
[----:B------:R-:W2:Y:S06]  /*0040*/  LDCU.64 UR6, c[0x0][0x358] ;  /* 0x00006b00ff0677ac */ /* 0x000eac0008000a00 */
[----:B------:R-:W0:Y:S02]  /*0050*/  LDC R11, c[0x0][0x360] ;  /* 0x0000d800ff0b7b82 */ /* 0x000e240000000800 */
[----:B0-----:R-:W-:-:S05]  /*0060*/  IMAD R0, R11, UR4, R10 ;  /* 0x000000040b007c24 */ /* 0x001fca000f8e020a */
[----:B-1----:R-:W-:-:S13]  /*0070*/  ISETP.GE.AND P2, PT, R0, UR5, PT ;  /* 0x0000000500007c0c */ /* 0x002fda000bf46270 */
[----:B------:R-:W0:Y:S02]  /*0080*/  @!P2 LDC.64 R2, c[0x0][0x380] ;  /* 0x0000e000ff02ab82 */ /* 0x000e240000000a00 */
[----:B0-----:R-:W-:-:S06]  /*0090*/  @!P2 IMAD.WIDE R2, R0, 0x4, R2 ;  /* 0x000000040002a825 */ /* 0x001fcc00078e0202 */
[----:B--2---:R-:W2:Y:S01]  /*00a0*/  @!P2 LDG.E R3, desc[UR6][R2.64] ;  /* 0x000000060203a981 */ /* 0x004ea2000c1e1900 */
[----:B------:R-:W0:Y:S01]  /*00b0*/  S2UR UR5, SR_CgaCtaId ;  /* 0x00000000000579c3 */ /* 0x000e220000008800 */
[----:B------:R-:W-:Y:S01]  /*00c0*/  UMOV UR4, 0x400 ;  /* 0x0000040000047882 */ /* 0x000fe20000000000 */
[C---:B------:R-:W-:Y:S01]  /*00d0*/  ISETP.GE.U32.AND P3, PT, R11.reuse, 0x2, PT ;  /* 0x000000020b00780c */ /* 0x040fe20003f66070 */
[----:B------:R-:W-:Y:S01]  /*00e0*/  IMAD.MOV.U32 R5, RZ, RZ, 0x1 ;  /* 0x00000001ff057424 */ /* 0x000fe200078e00ff */
[----:B------:R-:W-:Y:S02]  /*00f0*/  ISETP.NE.AND P0, PT, R10, RZ, PT ;  /* 0x000000ff0a00720c */ /* 0x000fe40003f05270 */
[----:B------:R-:W-:Y:S01]  /*0100*/  ISETP.GE.U32.AND P1, PT, R11, 0x2, PT ;  /* 0x000000020b00780c */ /* 0x000fe20003f26070 */
[----:B0-----:R-:W-:-:S06]  /*0110*/  ULEA UR4, UR5, UR4, 0x18 ;  /* 0x0000000405047291 */ /* 0x001fcc000f8ec0ff */
[----:B------:R-:W-:-:S05]  /*0120*/  LEA R4, R10, UR4, 0x2 ;  /* 0x000000040a047c11 */ /* 0x000fca000f8e10ff */
[----:B--2---:R0:W-:Y:S04]  /*0130*/  @!P2 STS [R4], R3 ;  /* 0x000000030400a388 */ /* 0x0041e80000000800 */
[----:B------:R0:W-:Y:S01]  /*0140*/  @P2 STS [R4], RZ ;  /* 0x000000ff04002388 */ /* 0x0001e20000000800 */
[----:B------:R-:W-:Y:S06]  /*0150*/  BAR.SYNC.DEFER_BLOCKING 0x0 ;  /* 0x0000000000007b1d */ /* 0x000fec0000010000 */
[----:B------:R-:W-:Y:S05]  /*0160*/  @!P3 BRA `(.L_x_0) ;  /* 0x000000000044b947 */ /* 0x000fea0003800000 */
[----:B------:R-:W-:Y:S01]  /*0170*/  LEA R2, R10, 0x1, 0x1 ;  /* 0x000000010a027811 */ /* 0x000fe200078e08ff */
[----:B------:R-:W-:Y:S02]  /*0180*/  IMAD.MOV.U32 R5, RZ, RZ, 0x1 ;  /* 0x00000001ff057424 */ /* 0x000fe400078e00ff */
[----:B0-----:R-:W-:-:S07]  /*0190*/  IMAD.MOV.U32 R3, RZ, RZ, R11 ;  /* 0x000000ffff037224 */ /* 0x001fce00078e000b */
.L_x_1:
[----:B------:R-:W-:-:S04]  /*01a0*/  SHF.R.U32.HI R13, RZ, 0x1, R3 ;  /* 0x00000001ff0d7819 */ /* 0x000fc80000011603 */
[----:B------:R-:W-:-:S13]  /*01b0*/  ISETP.GE.U32.AND P2, PT, R10, R13, PT ;  /* 0x0000000d0a00720c */ /* 0x000fda0003f46070 */
[----:B------:R-:W-:-:S05]  /*01c0*/  @!P2 IMAD R6, R2, R5, RZ ;  /* 0x000000050206a224 */ /* 0x000fca00078e02ff */
[----:B------:R-:W-:-:S05]  /*01d0*/  @!P2 LEA R6, R6, UR4, 0x2 ;  /* 0x000000040606ac11 */ /* 0x000fca000f8e10ff */
[C---:B------:R-:W-:Y:S02]  /*01e0*/  @!P2 IMAD R7, R5.reuse, 0x4, R6 ;  /* 0x000000040507a824 */ /* 0x040fe400078e0206 */
[----:B------:R-:W-:Y:S01]  /*01f0*/  @!P2 LDS R6, [R6+-0x4] ;  /* 0xfffffc000606a984 */ /* 0x000fe20000000800 */
[----:B------:R-:W-:-:S03]  /*0200*/  IMAD.SHL.U32 R5, R5, 0x2, RZ ;  /* 0x0000000205057824 */ /* 0x000fc600078e00ff */
[----:B------:R-:W0:Y:S02]  /*0210*/  @!P2 LDS R9, [R7+-0x4] ;  /* 0xfffffc000709a984 */ /* 0x000e240000000800 */
[----:B0-----:R-:W-:-:S05]  /*0220*/  @!P2 FADD R8, R6, R9 ;  /* 0x000000090608a221 */ /* 0x001fca0000000000 */
[----:B------:R1:W-:Y:S01]  /*0230*/  @!P2 STS [R7+-0x4], R8 ;  /* 0xfffffc080700a388 */ /* 0x0003e20000000800 */
[----:B------:R-:W-:Y:S01]  /*0240*/  BAR.SYNC.DEFER_BLOCKING 0x0 ;  /* 0x0000000000007b1d */ /* 0x000fe20000010000 */
[----:B------:R-:W-:Y:S01]  /*0250*/  ISETP.GT.U32.AND P2, PT, R3, 0x3, PT ;  /* 0x000000030300780c */ /* 0x000fe20003f44070 */
[----:B------:R-:W-:-:S12]  /*0260*/  IMAD.MOV.U32 R3, RZ, RZ, R13 ;  /* 0x000000ffff037224 */ /* 0x000fd800078e000d */
[----:B-1----:R-:W-:Y:S05]  /*0270*/  @P2 BRA `(.L_x_1) ;  /* 0xfffffffc00c82947 */ /* 0x002fea000383ffff */
.L_x_0:
[----:B------:R-:W-:-:S05]  /*0280*/  @!P0 LEA R2, R11, UR4, 0x2 ;  /* 0x000000040b028c11 */ /* 0x000fca000f8e10ff */
[----:B------:R1:W-:Y:S01]  /*0290*/  @!P0 STS [R2+-0x4], RZ ;  /* 0xfffffcff02008388 */ /* 0x0003e20000000800 */
[----:B------:R-:W-:Y:S06]  /*02a0*/  BAR.SYNC.DEFER_BLOCKING 0x0 ;  /* 0x0000000000007b1d */ /* 0x000fec0000010000 */
[----:B------:R-:W-:Y:S05]  /*02b0*/  @!P1 BRA `(.L_x_2) ;  /* 0x0000000000409947 */ /* 0x000fea0003800000 */
[----:B------:R-:W-:Y:S01]  /*02c0*/  LEA R8, R10, 0x1, 0x1 ;  /* 0x000000010a087811 */ /* 0x000fe200078e08ff */
[----:B------:R-:W-:-:S06]  /*02d0*/  UMOV UR5, 0x1 ;  /* 0x0000000100057882 */ /* 0x000fcc0000000000 */
.L_x_3:
[----:B------:R-:W-:Y:S01]  /*02e0*/  ISETP.GE.U32.AND P0, PT, R10, UR5, PT ;  /* 0x000000050a007c0c */ /* 0x000fe2000bf06070 */
[----:B------:R-:W-:Y:S01]  /*02f0*/  USHF.L.U32 UR5, UR5, 0x1, URZ ;  /* 0x0000000105057899 */ /* 0x000fe200080006ff */
[----:B------:R-:W-:-:S11]  /*0300*/  SHF.R.U32.HI R5, RZ, 0x1, R5 ;  /* 0x00000001ff057819 */ /* 0x000fd60000011605 */
[----:B-1----:R-:W-:-:S05]  /*0310*/  @!P0 IMAD R2, R5, R8, RZ ;  /* 0x0000000805028224 */ /* 0x002fca00078e02ff */
[----:B------:R-:W-:-:S05]  /*0320*/  @!P0 LEA R2, R2, UR4, 0x2 ;  /* 0x0000000402028c11 */ /* 0x000fca000f8e10ff */
[----:B------:R-:W-:Y:S01]  /*0330*/  @!P0 IMAD R6, R5, 0x4, R2 ;  /* 0x0000000405068824 */ /* 0x000fe200078e0202 */
[----:B0-----:R-:W-:Y:S04]  /*0340*/  @!P0 LDS R3, [R2+-0x4] ;  /* 0xfffffc0002038984 */ /* 0x001fe80000000800 */
[----:B------:R-:W0:Y:S02]  /*0350*/  @!P0 LDS R7, [R6+-0x4] ;  /* 0xfffffc0006078984 */ /* 0x000e240000000800 */
[----:B0-----:R-:W-:Y:S02]  /*0360*/  @!P0 FADD R3, R3, R7 ;  /* 0x0000000703038221 */ /* 0x001fe40000000000 */
[----:B------:R2:W-:Y:S04]  /*0370*/  @!P0 STS [R2+-0x4], R7 ;  /* 0xfffffc0702008388 */ /* 0x0005e80000000800 */
[----:B------:R2:W-:Y:S01]  /*0380*/  @!P0 STS [R6+-0x4], R3 ;  /* 0xfffffc0306008388 */ /* 0x0005e20000000800 */
[----:B------:R-:W-:Y:S01]  /*0390*/  BAR.SYNC.DEFER_BLOCKING 0x0 ;  /* 0x0000000000007b1d */ /* 0x000fe20000010000 */
[----:B------:R-:W-:-:S13]  /*03a0*/  ISETP.LE.U32.AND P0, PT, R11, UR5, PT ;  /* 0x000000050b007c0c */ /* 0x000fda000bf03070 */
[----:B--2---:R-:W-:Y:S05]  /*03b0*/  @!P0 BRA `(.L_x_3) ;  /* 0xfffffffc00c88947 */ /* 0x004fea000383ffff */
.L_x_2:
[----:B------:R-:W2:Y:S02]  /*03c0*/  LDCU UR4, c[0x0][0x390] ;  /* 0x00007200ff0477ac */ /* 0x000ea40008000800 */
[----:B--2---:R-:W-:-:S13]  /*03d0*/  ISETP.GE.AND P0, PT, R0, UR4, PT ;  /* 0x0000000400007c0c */ /* 0x004fda000bf06270 */
[----:B------:R-:W-:Y:S05]  /*03e0*/  @P0 EXIT ;  /* 0x000000000000094d */ /* 0x000fea0003800000 */
[----:B------:R-:W2:Y:S01]  /*03f0*/  LDS R5, [R4] ;  /* 0x0000000004057984 */ /* 0x000ea20000000800 */
[----:B01----:R-:W0:Y:S02]  /*0400*/  LDC.64 R2, c[0x0][0x388] ;  /* 0x0000e200ff027b82 */ /* 0x003e240000000a00 */
[----:B0-----:R-:W-:-:S05]  /*0410*/  IMAD.WIDE R2, R0, 0x4, R2 ;  /* 0x0000000400027825 */ /* 0x001fca00078e0202 */
[----:B--2---:R-:W-:Y:S01]  /*0420*/  STG.E desc[UR6][R2.64], R5 ;  /* 0x0000000502007986 */ /* 0x004fe2000c101906 */
[----:B------:R-:W-:Y:S05]  /*0430*/  EXIT ;  /* 0x000000000000794d */ /* 0x000fea0003800000 */
.L_x_4:
[----:B------:R-:W-:-:S00]  /*0440*/  BRA `(.L_x_4) ;  /* 0xfffffffc00fc7947 */ /* 0x000fc0000383ffff */
[----:B------:R-:W-:-:S00]  /*0450*/  NOP ;  /* 0x0000000000007918 */ /* 0x000fc00000000000 */
        /* <DEDUP_REMOVED lines=10> */
.L_x_5:


//--------------------- .nv.shared._Z19inclusiveScanKernelPfS_i --------------------------
	.section	.nv.shared._Z19inclusiveScanKernelPfS_i,"aw",@nobits
	.sectionflags	@""
	.align	4
.nv.shared._Z19inclusiveScanKernelPfS_i:
	.zero		5120


//--------------------- .nv.shared.reserved.0     --------------------------
	.section	.nv.shared.reserved.0,"aw",@nobits
	.weak		__nv_reservedSMEM_offset_0_alias
	.size		__nv_reservedSMEM_offset_0_alias, 0, 64
	.other		__nv_reservedSMEM_offset_0_alias,@"STO_CUDA_RESERVED_SHARED STV_DEFAULT"
__nv_reservedSMEM_offset_0_alias:
	.zero		0
	.zero		64


//--------------------- .nv.constant0._Z19inclusiveScanKernelPfS_i --------------------------
	.section	.nv.constant0._Z19inclusiveScanKernelPfS_i,"a",@progbits
	.sectionflags	@""
	.align	4
.nv.constant0._Z19inclusiveScanKernelPfS_i:
	.zero		916


//--------------------- SYMBOLS --------------------------

	.type		.nv.reservedSmem.offset0,@object
	.size		.nv.reservedSmem.offset0,0x4
	.type		.nv.reservedSmem.cap,@object
	.size		.nv.reservedSmem.cap,0x4
